	.headerflags	@"EF_CUDA_TEXMODE_UNIFIED EF_CUDA_64BIT_ADDRESS EF_CUDA_ACCELERATORS EF_CUDA_SM90 EF_CUDA_VIRTUAL_SM(EF_CUDA_SM90)"
	.elftype	@"ET_EXEC"


//--------------------- .nv.info                  --------------------------
	.section	.nv.info,"",@"SHT_CUDA_INFO"
	.align	4


	//----- nvinfo : EIATTR_REGCOUNT
	.align		4
        /*0000*/ 	.byte	0x04, 0x2f
        /*0002*/ 	.short	(.L_1 - .L_0)
	.align		4
.L_0:
        /*0004*/ 	.word	index@(triton_poi_fused_add_mul_silu_4)
        /*0008*/ 	.word	0x0000001a


	//----- nvinfo : EIATTR_MIN_STACK_SIZE
	.align		4
.L_1:
        /*000c*/ 	.byte	0x04, 0x12
        /*000e*/ 	.short	(.L_3 - .L_2)
	.align		4
.L_2:
        /*0010*/ 	.word	index@(triton_poi_fused_add_mul_silu_4)
        /*0014*/ 	.word	0x00000000


	//----- nvinfo : EIATTR_FRAME_SIZE
	.align		4
.L_3:
        /*0018*/ 	.byte	0x04, 0x11
        /*001a*/ 	.short	(.L_5 - .L_4)
	.align		4
.L_4:
        /*001c*/ 	.word	index@(triton_poi_fused_add_mul_silu_4)
        /*0020*/ 	.word	0x00000000


	//----- nvinfo : EIATTR_MIN_STACK_SIZE
	.align		4
.L_5:
        /*0024*/ 	.byte	0x04, 0x12
        /*0026*/ 	.short	(.L_7 - .L_6)
	.align		4
.L_6:
        /*0028*/ 	.word	index@(triton_poi_fused_add_mul_silu_4)
        /*002c*/ 	.word	0x00000000
.L_7:


//--------------------- .nv.info.triton_poi_fused_add_mul_silu_4 --------------------------
	.section	.nv.info.triton_poi_fused_add_mul_silu_4,"",@"SHT_CUDA_INFO"
	.sectionflags	@""
	.align	4


	//----- nvinfo : EIATTR_CUDA_API_VERSION
	.align		4
        /*0000*/ 	.byte	0x04, 0x37
        /*0002*/ 	.short	(.L_9 - .L_8)
.L_8:
        /*0004*/ 	.word	0x0000007c


	//----- nvinfo : EIATTR_KPARAM_INFO
	.align		4
.L_9:
        /*0008*/ 	.byte	0x04, 0x17
        /*000a*/ 	.short	(.L_11 - .L_10)
.L_10:
        /*000c*/ 	.word	0x00000000
        /*0010*/ 	.short	0x0006
        /*0012*/ 	.short	0x0030
        /*0014*/ 	.byte	0x00, 0xf0, 0x11, 0x00


	//----- nvinfo : EIATTR_KPARAM_INFO
	.align		4
.L_11:
        /*0018*/ 	.byte	0x04, 0x17
        /*001a*/ 	.short	(.L_13 - .L_12)
.L_12:
        /*001c*/ 	.word	0x00000000
        /*0020*/ 	.short	0x0005
        /*0022*/ 	.short	0x0028
        /*0024*/ 	.byte	0x00, 0xf4, 0x21, 0x00


	//----- nvinfo : EIATTR_KPARAM_INFO
	.align		4
.L_13:
        /*0028*/ 	.byte	0x04, 0x17
        /*002a*/ 	.short	(.L_15 - .L_14)
.L_14:
        /*002c*/ 	.word	0x00000000
        /*0030*/ 	.short	0x0004
        /*0032*/ 	.short	0x0020
        /*0034*/ 	.byte	0x00, 0xf4, 0x21, 0x00


	//----- nvinfo : EIATTR_KPARAM_INFO
	.align		4
.L_15:
        /*0038*/ 	.byte	0x04, 0x17
        /*003a*/ 	.short	(.L_17 - .L_16)
.L_16:
        /*003c*/ 	.word	0x00000000
        /*0040*/ 	.short	0x0003
        /*0042*/ 	.short	0x0018
        /*0044*/ 	.byte	0x00, 0xf4, 0x21, 0x00


	//----- nvinfo : EIATTR_KPARAM_INFO
	.align		4
.L_17:
        /*0048*/ 	.byte	0x04, 0x17
        /*004a*/ 	.short	(.L_19 - .L_18)
.L_18:
        /*004c*/ 	.word	0x00000000
        /*0050*/ 	.short	0x0002
        /*0052*/ 	.short	0x0010
        /*0054*/ 	.byte	0x00, 0xf4, 0x21, 0x00


	//----- nvinfo : EIATTR_KPARAM_INFO
	.align		4
.L_19:
        /*0058*/ 	.byte	0x04, 0x17
        /*005a*/ 	.short	(.L_21 - .L_20)
.L_20:
        /*005c*/ 	.word	0x00000000
        /*0060*/ 	.short	0x0001
        /*0062*/ 	.short	0x0008
        /*0064*/ 	.byte	0x00, 0xf4, 0x21, 0x00


	//----- nvinfo : EIATTR_KPARAM_INFO
	.align		4
.L_21:
        /*0068*/ 	.byte	0x04, 0x17
        /*006a*/ 	.short	(.L_23 - .L_22)
.L_22:
        /*006c*/ 	.word	0x00000000
        /*0070*/ 	.short	0x0000
        /*0072*/ 	.short	0x0000
        /*0074*/ 	.byte	0x00, 0xf4, 0x21, 0x00


	//----- nvinfo : EIATTR_SPARSE_MMA_MASK
	.align		4
.L_23:
        /*0078*/ 	.byte	0x03, 0x50
        /*007a*/ 	.short	0x0000


	//----- nvinfo : EIATTR_MAXREG_COUNT
	.align		4
        /*007c*/ 	.byte	0x03, 0x1b
        /*007e*/ 	.short	0x00ff


	//----- nvinfo : EIATTR_EXIT_INSTR_OFFSETS
	.align		4
        /*0080*/ 	.byte	0x04, 0x1c
        /*0082*/ 	.short	(.L_25 - .L_24)


	//   ....[0]....
.L_24:
        /*0084*/ 	.word	0x00000570


	//   ....[1]....
        /*0088*/ 	.word	0x00000590


	//----- nvinfo : EIATTR_REQNTID
	.align		4
.L_25:
        /*008c*/ 	.byte	0x04, 0x10
        /*008e*/ 	.short	(.L_27 - .L_26)
.L_26:
        /*0090*/ 	.word	0x00000080
        /*0094*/ 	.word	0x00000001
        /*0098*/ 	.word	0x00000001


	//----- nvinfo : EIATTR_CBANK_PARAM_SIZE
	.align		4
.L_27:
        /*009c*/ 	.byte	0x03, 0x19
        /*009e*/ 	.short	0x0034


	//----- nvinfo : EIATTR_PARAM_CBANK
	.align		4
        /*00a0*/ 	.byte	0x04, 0x0a
        /*00a2*/ 	.short	(.L_29 - .L_28)
	.align		4
.L_28:
        /*00a4*/ 	.word	index@(.nv.constant0.triton_poi_fused_add_mul_silu_4)
        /*00a8*/ 	.short	0x0210
        /*00aa*/ 	.short	0x0034


	//----- nvinfo : EIATTR_SW_WAR
	.align		4
.L_29:
        /*00ac*/ 	.byte	0x04, 0x36
        /*00ae*/ 	.short	(.L_31 - .L_30)
.L_30:
        /*00b0*/ 	.word	0x00000008
.L_31:


//--------------------- .nv.callgraph             --------------------------
	.section	.nv.callgraph,"",@"SHT_CUDA_CALLGRAPH"
	.align	4
	.sectionentsize	8
	.align		4
        /*0000*/ 	.word	0x00000000
	.align		4
        /*0004*/ 	.word	0xffffffff
	.align		4
        /*0008*/ 	.word	0x00000000
	.align		4
        /*000c*/ 	.word	0xfffffffe
	.align		4
        /*0010*/ 	.word	0x00000000
	.align		4
        /*0014*/ 	.word	0xfffffffd
	.align		4
        /*0018*/ 	.word	0x00000000
	.align		4
        /*001c*/ 	.word	0xfffffffc


//--------------------- .text.triton_poi_fused_add_mul_silu_4 --------------------------
	.section	.text.triton_poi_fused_add_mul_silu_4,"ax",@progbits
	.align	128
        .global         triton_poi_fused_add_mul_silu_4
        .type           triton_poi_fused_add_mul_silu_4,@function
        .size           triton_poi_fused_add_mul_silu_4,(.L_x_1 - triton_poi_fused_add_mul_silu_4)
        .other          triton_poi_fused_add_mul_silu_4,@"STO_CUDA_ENTRY STV_DEFAULT"
triton_poi_fused_add_mul_silu_4:
.text.triton_poi_fused_add_mul_silu_4:
[----:B------:R-:W0:Y:S01]  /*0000*/  LDC R1, c[0x0][0x28] ;  /* 0x00000a00ff017b82 */ /* 0x000e220000000800 */
[----:B------:R-:W1:Y:S07]  /*0010*/  S2R R6, SR_TID.X ;  /* 0x0000000000067919 */ /* 0x000e6e0000002100 */
[----:B------:R-:W2:Y:S01]  /*0020*/  LDC.64 R4, c[0x0][0x228] ;  /* 0x00008a00ff047b82 */ /* 0x000ea20000000a00 */
[----:B------:R-:W-:Y:S01]  /*0030*/  HFMA2.MMA R7, -RZ, RZ, 0, 0 ;  /* 0x00000000ff077435 */ /* 0x000fe200000001ff */
[----:B------:R-:W-:Y:S01]  /*0040*/  ULDC.64 UR4, c[0x0][0x208] ;  /* 0x0000820000047ab9 */ /* 0x000fe20000000a00 */
[----:B------:R-:W3:Y:S05]  /*0050*/  S2R R3, SR_CTAID.X ;  /* 0x0000000000037919 */ /* 0x000eea0000002500 */
[----:B------:R-:W4:Y:S01]  /*0060*/  LDC.64 R10, c[0x0][0x230] ;  /* 0x00008c00ff0a7b82 */ /* 0x000f220000000a00 */
[----:B------:R-:W-:-:S07]  /*0070*/  MOV R8, RZ ;  /* 0x000000ff00087202 */ /* 0x000fce0000000f00 */
[----:B------:R-:W5:Y:S08]  /*0080*/  LDC.64 R14, c[0x0][0x218] ;  /* 0x00008600ff0e7b82 */ /* 0x000f700000000a00 */
[----:B------:R-:W5:Y:S01]  /*0090*/  LDC.64 R12, c[0x0][0x220] ;  /* 0x00008800ff0c7b82 */ /* 0x000f620000000a00 */
[----:B-1----:R-:W-:-:S04]  /*00a0*/  LOP3.LUT R6, R6, 0x7f, RZ, 0xc0, !PT ;  /* 0x0000007f06067812 */ /* 0x002fc800078ec0ff */
[----:B---3--:R-:W-:-:S04]  /*00b0*/  LEA R6, R3, R6, 0x7 ;  /* 0x0000000603067211 */ /* 0x008fc800078e38ff */
[----:B------:R-:W-:Y:S01]  /*00c0*/  SHF.R.S32.HI R9, RZ, 0x1f, R6 ;  /* 0x0000001fff097819 */ /* 0x000fe20000011406 */
[C---:B--2---:R-:W-:Y:S01]  /*00d0*/  IMAD.WIDE R4, R6.reuse, 0x4, R4 ;  /* 0x0000000406047825 */ /* 0x044fe200078e0204 */
[----:B------:R-:W-:Y:S02]  /*00e0*/  ISETP.GE.AND P0, PT, R6, 0x100, PT ;  /* 0x000001000600780c */ /* 0x000fe40003f06270 */
[----:B------:R-:W-:-:S04]  /*00f0*/  LEA.HI R0, R9, R6, RZ, 0x4 ;  /* 0x0000000609007211 */ /* 0x000fc800078f20ff */
[----:B------:R-:W-:-:S05]  /*0100*/  SHF.R.S32.HI R3, RZ, 0x4, R0 ;  /* 0x00000004ff037819 */ /* 0x000fca0000011400 */
[----:B----4-:R-:W-:Y:S02]  /*0110*/  IMAD.WIDE R10, R3, 0x4, R10 ;  /* 0x00000004030a7825 */ /* 0x010fe400078e020a */
[----:B------:R1:W2:Y:S01]  /*0120*/  @!P0 LDG.E R7, desc[UR4][R4.64] ;  /* 0x0000000404078981 */ /* 0x0002a2000c1e1900 */
[----:B------:R-:W3:Y:S03]  /*0130*/  LDC.64 R2, c[0x0][0x210] ;  /* 0x00008400ff027b82 */ /* 0x000ee60000000a00 */
[----:B------:R4:W2:Y:S01]  /*0140*/  @!P0 LDG.E.EL R8, desc[UR4][R10.64] ;  /* 0x000000040a088981 */ /* 0x0008a2000c2e1900 */
[----:B------:R-:W-:Y:S02]  /*0150*/  LEA.HI R20, R9, R6, RZ, 0x6 ;  /* 0x0000000609147211 */ /* 0x000fe400078f30ff */
[----:B------:R-:W-:Y:S01]  /*0160*/  LOP3.LUT R9, R0, 0xfffffff0, RZ, 0xc0, !PT ;  /* 0xfffffff000097812 */ /* 0x000fe200078ec0ff */
[----:B------:R-:W-:Y:S01]  /*0170*/  HFMA2.MMA R0, -RZ, RZ, 0, 0 ;  /* 0x00000000ff007435 */ /* 0x000fe200000001ff */
[----:B------:R-:W-:-:S02]  /*0180*/  SHF.R.U32.HI R16, RZ, 0x6, R20 ;  /* 0x00000006ff107819 */ /* 0x000fc40000011614 */
[----:B------:R-:W-:-:S05]  /*0190*/  IADD3 R9, R6, -R9, RZ ;  /* 0x8000000906097210 */ /* 0x000fca0007ffe0ff */
[----:B------:R-:W-:Y:S01]  /*01a0*/  IMAD R17, R16, 0xc0, R9 ;  /* 0x000000c010117824 */ /* 0x000fe200078e0209 */
[----:B------:R-:W-:-:S04]  /*01b0*/  MOV R9, RZ ;  /* 0x000000ff00097202 */ /* 0x000fc80000000f00 */
[----:B------:R-:W-:Y:S01]  /*01c0*/  IADD3 R19, R17, 0x80, RZ ;  /* 0x0000008011137810 */ /* 0x000fe20007ffe0ff */
[----:B-----5:R-:W-:Y:S01]  /*01d0*/  IMAD.WIDE R14, R6, 0x4, R14 ;  /* 0x00000004060e7825 */ /* 0x020fe200078e020e */
[----:B-1----:R-:W-:Y:S02]  /*01e0*/  IADD3 R5, R17, 0x90, RZ ;  /* 0x0000009011057810 */ /* 0x002fe40007ffe0ff */
[----:B------:R-:W-:Y:S01]  /*01f0*/  LOP3.LUT R21, R20, 0xffffffc0, RZ, 0xc0, !PT ;  /* 0xffffffc014157812 */ /* 0x000fe200078ec0ff */
[--C-:B---3--:R-:W-:Y:S01]  /*0200*/  IMAD.WIDE R18, R19, 0x4, R2.reuse ;  /* 0x0000000413127825 */ /* 0x108fe200078e0202 */
[----:B----4-:R-:W-:Y:S02]  /*0210*/  CS2R R10, SRZ ;  /* 0x00000000000a7805 */ /* 0x010fe4000001ff00 */
[----:B------:R-:W-:Y:S01]  /*0220*/  IADD3 R23, R17, 0xa0, RZ ;  /* 0x000000a011177810 */ /* 0x000fe20007ffe0ff */
[----:B------:R-:W-:Y:S01]  /*0230*/  HFMA2.MMA R20, -RZ, RZ, 0, 0 ;  /* 0x00000000ff147435 */ /* 0x000fe200000001ff */
[----:B------:R-:W-:Y:S01]  /*0240*/  IMAD.WIDE R4, R5, 0x4, R2 ;  /* 0x0000000405047825 */ /* 0x000fe200078e0202 */
[----:B------:R1:W3:Y:S01]  /*0250*/  @!P0 LDG.E.EL R0, desc[UR4][R18.64] ;  /* 0x0000000412008981 */ /* 0x0002e2000c2e1900 */
[----:B------:R-:W-:-:S02]  /*0260*/  IADD3 R21, R6, -R21, RZ ;  /* 0x8000001506157210 */ /* 0x000fc40007ffe0ff */
[----:B0-----:R-:W-:Y:S01]  /*0270*/  IMAD.WIDE R12, R6, 0x4, R12 ;  /* 0x00000004060c7825 */ /* 0x001fe200078e020c */
[----:B------:R0:W3:Y:S01]  /*0280*/  @!P0 LDG.E R9, desc[UR4][R14.64] ;  /* 0x000000040e098981 */ /* 0x0000e2000c1e1900 */
[----:B------:R-:W-:Y:S02]  /*0290*/  IADD3 R17, R17, 0xb0, RZ ;  /* 0x000000b011117810 */ /* 0x000fe40007ffe0ff */
[----:B------:R-:W-:Y:S01]  /*02a0*/  IMAD R21, R16, 0xc0, R21 ;  /* 0x000000c010157824 */ /* 0x000fe200078e0215 */
[----:B------:R4:W5:Y:S01]  /*02b0*/  @!P0 LDG.E.EL R10, desc[UR4][R4.64] ;  /* 0x00000004040a8981 */ /* 0x000962000c2e1900 */
[----:B-1----:R-:W-:-:S03]  /*02c0*/  IMAD.WIDE R18, R23, 0x4, R2 ;  /* 0x0000000417127825 */ /* 0x002fc600078e0202 */
[----:B------:R-:W5:Y:S01]  /*02d0*/  @!P0 LDG.E R11, desc[UR4][R12.64] ;  /* 0x000000040c0b8981 */ /* 0x000f62000c1e1900 */
[----:B------:R-:W-:Y:S01]  /*02e0*/  MOV R16, RZ ;  /* 0x000000ff00107202 */ /* 0x000fe20000000f00 */
[----:B0-----:R-:W-:Y:S02]  /*02f0*/  HFMA2.MMA R14, -RZ, RZ, 0, 0 ;  /* 0x00000000ff0e7435 */ /* 0x001fe400000001ff */
[----:B------:R-:W3:Y:S01]  /*0300*/  @!P0 LDG.E.EL R20, desc[UR4][R18.64] ;  /* 0x0000000412148981 */ /* 0x000ee2000c2e1900 */
[----:B----4-:R-:W-:-:S04]  /*0310*/  IMAD.WIDE R4, R17, 0x4, R2 ;  /* 0x0000000411047825 */ /* 0x010fc800078e0202 */
[----:B------:R-:W-:Y:S01]  /*0320*/  IMAD.WIDE R2, R21, 0x4, R2 ;  /* 0x0000000415027825 */ /* 0x000fe200078e0202 */
[----:B------:R-:W4:Y:S04]  /*0330*/  @!P0 LDG.E.EL R16, desc[UR4][R4.64] ;  /* 0x0000000404108981 */ /* 0x000f28000c2e1900 */
[----:B------:R0:W4:Y:S02]  /*0340*/  @!P0 LDG.E R14, desc[UR4][R2.64] ;  /* 0x00000004020e8981 */ /* 0x000124000c1e1900 */
[----:B0-----:R-:W0:Y:S02]  /*0350*/  LDC.64 R2, c[0x0][0x238] ;  /* 0x00008e00ff027b82 */ /* 0x001e240000000a00 */
[----:B0-----:R-:W-:-:S04]  /*0360*/  IMAD.WIDE R2, R6, 0x4, R2 ;  /* 0x0000000406027825 */ /* 0x001fc800078e0202 */
[----:B--2---:R-:W-:-:S04]  /*0370*/  FADD R12, RZ, -R7 ;  /* 0x80000007ff0c7221 */ /* 0x004fc80000000000 */
[----:B------:R-:W-:Y:S01]  /*0380*/  FMUL R12, R12, 1.4426950216293334961 ;  /* 0x3fb8aa3b0c0c7820 */ /* 0x000fe20000400000 */
[----:B------:R-:W-:-:S04]  /*0390*/  FADD R13, RZ, -R8 ;  /* 0x80000008ff0d7221 */ /* 0x000fc80000000000 */
[----:B------:R-:W-:Y:S01]  /*03a0*/  FMUL R15, R13, 1.4426950216293334961 ;  /* 0x3fb8aa3b0d0f7820 */ /* 0x000fe20000400000 */
[----:B------:R-:W-:-:S04]  /*03b0*/  FSETP.GEU.AND P1, PT, R12, -126, PT ;  /* 0xc2fc00000c00780b */ /* 0x000fc80003f2e000 */
[----:B------:R-:W-:-:S09]  /*03c0*/  FSETP.GEU.AND P2, PT, R15, -126, PT ;  /* 0xc2fc00000f00780b */ /* 0x000fd20003f4e000 */
[----:B------:R-:W-:-:S04]  /*03d0*/  @!P1 FMUL R12, R12, 0.5 ;  /* 0x3f0000000c0c9820 */ /* 0x000fc80000400000 */
[----:B------:R-:W0:Y:S01]  /*03e0*/  MUFU.EX2 R13, R12 ;  /* 0x0000000c000d7308 */ /* 0x000e220000000800 */
[----:B------:R-:W-:-:S07]  /*03f0*/  @!P2 FMUL R15, R15, 0.5 ;  /* 0x3f0000000f0fa820 */ /* 0x000fce0000400000 */
[----:B------:R-:W1:Y:S01]  /*0400*/  MUFU.EX2 R4, R15 ;  /* 0x0000000f00047308 */ /* 0x000e620000000800 */
[----:B0-----:R-:W-:-:S04]  /*0410*/  @!P1 FMUL R13, R13, R13 ;  /* 0x0000000d0d0d9220 */ /* 0x001fc80000400000 */
[----:B------:R-:W-:Y:S01]  /*0420*/  FADD R13, R13, 1 ;  /* 0x3f8000000d0d7421 */ /* 0x000fe20000000000 */
[----:B-1----:R-:W-:-:S04]  /*0430*/  @!P2 FMUL R4, R4, R4 ;  /* 0x000000040404a220 */ /* 0x002fc80000400000 */
[----:B------:R-:W-:Y:S01]  /*0440*/  FSETP.GT.AND P1, PT, R13, 8.50705917302346158658e+37, PT ;  /* 0x7e8000000d00780b */ /* 0x000fe20003f24000 */
[----:B------:R-:W-:-:S05]  /*0450*/  FADD R5, R4, 1 ;  /* 0x3f80000004057421 */ /* 0x000fca0000000000 */
[----:B------:R-:W-:-:S07]  /*0460*/  FSETP.GT.AND P2, PT, R5, 8.50705917302346158658e+37, PT ;  /* 0x7e8000000500780b */ /* 0x000fce0003f44000 */
[----:B------:R-:W-:-:S06]  /*0470*/  @P1 FMUL R13, R13, 0.25 ;  /* 0x3e8000000d0d1820 */ /* 0x000fcc0000400000 */
[----:B------:R-:W0:Y:S01]  /*0480*/  MUFU.RCP R13, R13 ;  /* 0x0000000d000d7308 */ /* 0x000e220000001000 */
[----:B------:R-:W-:Y:S01]  /*0490*/  @P2 FMUL R5, R5, 0.25 ;  /* 0x3e80000005052820 */ /* 0x000fe20000400000 */
[----:B------:R-:W-:-:S06]  /*04a0*/  MOV R12, 0x3e800000 ;  /* 0x3e800000000c7802 */ /* 0x000fcc0000000f00 */
[----:B------:R-:W1:Y:S01]  /*04b0*/  MUFU.RCP R5, R5 ;  /* 0x0000000500057308 */ /* 0x000e620000001000 */
[----:B------:R-:W-:Y:S01]  /*04c0*/  FSEL R4, R12, 1, P1 ;  /* 0x3f8000000c047808 */ /* 0x000fe20000800000 */
[----:B---3--:R-:W-:Y:S01]  /*04d0*/  FFMA R9, R0, R9, RZ ;  /* 0x0000000900097223 */ /* 0x008fe200000000ff */
[----:B------:R-:W-:-:S03]  /*04e0*/  FSEL R12, R12, 1, P2 ;  /* 0x3f8000000c0c7808 */ /* 0x000fc60001000000 */
[----:B0-----:R-:W-:Y:S01]  /*04f0*/  FMUL R4, R13, R4 ;  /* 0x000000040d047220 */ /* 0x001fe20000400000 */
[----:B-----5:R-:W-:-:S03]  /*0500*/  FFMA R9, R10, R11, R9 ;  /* 0x0000000b0a097223 */ /* 0x020fc60000000009 */
[----:B------:R-:W-:Y:S01]  /*0510*/  FMUL R4, R4, R7 ;  /* 0x0000000704047220 */ /* 0x000fe20000400000 */
[----:B-1----:R-:W-:-:S03]  /*0520*/  FMUL R15, R5, R12 ;  /* 0x0000000c050f7220 */ /* 0x002fc60000400000 */
[----:B------:R-:W-:Y:S01]  /*0530*/  FFMA R9, R4, R20, R9 ;  /* 0x0000001404097223 */ /* 0x000fe20000000009 */
[----:B------:R-:W-:-:S04]  /*0540*/  FMUL R8, R15, R8 ;  /* 0x000000080f087220 */ /* 0x000fc80000400000 */
[----:B----4-:R-:W-:-:S04]  /*0550*/  FFMA R9, R8, R16, R9 ;  /* 0x0000001008097223 */ /* 0x010fc80000000009 */
[----:B------:R-:W-:Y:S01]  /*0560*/  FMUL R9, R9, R14 ;  /* 0x0000000e09097220 */ /* 0x000fe20000400000 */
[----:B------:R-:W-:Y:S06]  /*0570*/  @P0 EXIT ;  /* 0x000000000000094d */ /* 0x000fec0003800000 */
[----:B------:R-:W-:Y:S01]  /*0580*/  STG.E desc[UR4][R2.64], R9 ;  /* 0x0000000902007986 */ /* 0x000fe2000c101904 */
[----:B------:R-:W-:Y:S05]  /*0590*/  EXIT ;  /* 0x000000000000794d */ /* 0x000fea0003800000 */
.L_x_0:
[----:B------:R-:W-:-:S00]  /*05a0*/  BRA `(.L_x_0) ;  /* 0xfffffffc00fc7947 */ /* 0x000fc0000383ffff */
[----:B------:R-:W-:-:S00]  /*05b0*/  NOP ;  /* 0x0000000000007918 */ /* 0x000fc00000000000 */
        /* <DEDUP_REMOVED lines=12> */
.L_x_1:


//--------------------- .nv.constant0.triton_poi_fused_add_mul_silu_4 --------------------------
	.section	.nv.constant0.triton_poi_fused_add_mul_silu_4,"a",@progbits
	.sectionflags	@""
	.align	4
.nv.constant0.triton_poi_fused_add_mul_silu_4:
	.zero		580
